//
// Generated by NVIDIA NVVM Compiler
//
// Compiler Build ID: CL-36424714
// Cuda compilation tools, release 13.0, V13.0.88
// Based on NVVM 20.0.0
//

.version 9.0
.target sm_100
.address_size 64

	// .globl	_Z6KMeansiiiPfPiS0_

.visible .entry _Z6KMeansiiiPfPiS0_(
	.param .u32 _Z6KMeansiiiPfPiS0__param_0,
	.param .u32 _Z6KMeansiiiPfPiS0__param_1,
	.param .u32 _Z6KMeansiiiPfPiS0__param_2,
	.param .u64 .ptr .align 1 _Z6KMeansiiiPfPiS0__param_3,
	.param .u64 .ptr .align 1 _Z6KMeansiiiPfPiS0__param_4,
	.param .u64 .ptr .align 1 _Z6KMeansiiiPfPiS0__param_5
)
{
	.reg .pred 	%p<19>;
	.reg .b32 	%r<92>;
	.reg .b32 	%f<96>;
	.reg .b64 	%rd<40>;

	ld.param.u32 	%r40, [_Z6KMeansiiiPfPiS0__param_0];
	ld.param.u32 	%r38, [_Z6KMeansiiiPfPiS0__param_1];
	ld.param.u32 	%r39, [_Z6KMeansiiiPfPiS0__param_2];
	ld.param.u64 	%rd8, [_Z6KMeansiiiPfPiS0__param_3];
	ld.param.u64 	%rd9, [_Z6KMeansiiiPfPiS0__param_4];
	ld.param.u64 	%rd7, [_Z6KMeansiiiPfPiS0__param_5];
	cvta.to.global.u64 	%rd1, %rd8;
	cvta.to.global.u64 	%rd2, %rd9;
	mov.u32 	%r41, %tid.x;
	mov.u32 	%r42, %ntid.x;
	mov.u32 	%r43, %ctaid.x;
	mad.lo.s32 	%r1, %r42, %r43, %r41;
	setp.gt.s32 	%p1, %r1, %r40;
	@%p1 bra 	$L__BB0_23;
	setp.lt.s32 	%p2, %r39, 1;
	mov.b32 	%r91, -1;
	@%p2 bra 	$L__BB0_22;
	setp.lt.s32 	%p3, %r38, 1;
	mul.lo.s32 	%r2, %r38, %r1;
	@%p3 bra 	$L__BB0_16;
	and.b32  	%r3, %r38, 7;
	and.b32  	%r4, %r38, 3;
	and.b32  	%r5, %r38, 2147483640;
	and.b32  	%r6, %r38, 1;
	neg.s32 	%r7, %r5;
	add.s64 	%rd3, %rd2, 16;
	mov.f32 	%f84, 0f4E6E6B28;
	mov.b32 	%r91, -1;
	mov.b32 	%r76, 0;
$L__BB0_4:
	setp.lt.u32 	%p10, %r38, 8;
	mul.lo.s32 	%r10, %r76, %r38;
	mov.f32 	%f92, 0f00000000;
	mov.b32 	%r81, 0;
	@%p10 bra 	$L__BB0_7;
	mul.wide.u32 	%rd10, %r10, 4;
	add.s64 	%rd11, %rd1, %rd10;
	add.s64 	%rd39, %rd11, 16;
	mov.f32 	%f92, 0f00000000;
	mov.u32 	%r78, %r2;
	mov.u32 	%r79, %r7;
$L__BB0_6:
	.pragma "nounroll";
	mul.wide.s32 	%rd12, %r78, 4;
	add.s64 	%rd13, %rd3, %rd12;
	ld.global.u32 	%r54, [%rd13+-16];
	cvt.rn.f32.s32 	%f26, %r54;
	ld.global.f32 	%f27, [%rd39+-16];
	sub.f32 	%f28, %f26, %f27;
	fma.rn.f32 	%f29, %f28, %f28, %f92;
	ld.global.u32 	%r55, [%rd13+-12];
	cvt.rn.f32.s32 	%f30, %r55;
	ld.global.f32 	%f31, [%rd39+-12];
	sub.f32 	%f32, %f30, %f31;
	fma.rn.f32 	%f33, %f32, %f32, %f29;
	ld.global.u32 	%r56, [%rd13+-8];
	cvt.rn.f32.s32 	%f34, %r56;
	ld.global.f32 	%f35, [%rd39+-8];
	sub.f32 	%f36, %f34, %f35;
	fma.rn.f32 	%f37, %f36, %f36, %f33;
	ld.global.u32 	%r57, [%rd13+-4];
	cvt.rn.f32.s32 	%f38, %r57;
	ld.global.f32 	%f39, [%rd39+-4];
	sub.f32 	%f40, %f38, %f39;
	fma.rn.f32 	%f41, %f40, %f40, %f37;
	ld.global.u32 	%r58, [%rd13];
	cvt.rn.f32.s32 	%f42, %r58;
	ld.global.f32 	%f43, [%rd39];
	sub.f32 	%f44, %f42, %f43;
	fma.rn.f32 	%f45, %f44, %f44, %f41;
	ld.global.u32 	%r59, [%rd13+4];
	cvt.rn.f32.s32 	%f46, %r59;
	ld.global.f32 	%f47, [%rd39+4];
	sub.f32 	%f48, %f46, %f47;
	fma.rn.f32 	%f49, %f48, %f48, %f45;
	ld.global.u32 	%r60, [%rd13+8];
	cvt.rn.f32.s32 	%f50, %r60;
	ld.global.f32 	%f51, [%rd39+8];
	sub.f32 	%f52, %f50, %f51;
	fma.rn.f32 	%f53, %f52, %f52, %f49;
	ld.global.u32 	%r61, [%rd13+12];
	cvt.rn.f32.s32 	%f54, %r61;
	ld.global.f32 	%f55, [%rd39+12];
	sub.f32 	%f56, %f54, %f55;
	fma.rn.f32 	%f92, %f56, %f56, %f53;
	add.s32 	%r79, %r79, 8;
	add.s32 	%r78, %r78, 8;
	add.s64 	%rd39, %rd39, 32;
	setp.ne.s32 	%p11, %r79, 0;
	mov.u32 	%r81, %r5;
	@%p11 bra 	$L__BB0_6;
$L__BB0_7:
	setp.eq.s32 	%p12, %r3, 0;
	@%p12 bra 	$L__BB0_15;
	add.s32 	%r62, %r3, -1;
	setp.lt.u32 	%p13, %r62, 3;
	@%p13 bra 	$L__BB0_10;
	add.s32 	%r63, %r81, %r2;
	mul.wide.s32 	%rd14, %r63, 4;
	add.s64 	%rd15, %rd2, %rd14;
	ld.global.u32 	%r64, [%rd15];
	cvt.rn.f32.s32 	%f58, %r64;
	add.s32 	%r65, %r81, %r10;
	mul.wide.u32 	%rd16, %r65, 4;
	add.s64 	%rd17, %rd1, %rd16;
	ld.global.f32 	%f59, [%rd17];
	sub.f32 	%f60, %f58, %f59;
	fma.rn.f32 	%f61, %f60, %f60, %f92;
	ld.global.u32 	%r66, [%rd15+4];
	cvt.rn.f32.s32 	%f62, %r66;
	cvt.u64.u32 	%rd18, %r10;
	cvt.u64.u32 	%rd19, %r81;
	add.s64 	%rd20, %rd19, %rd18;
	shl.b64 	%rd21, %rd20, 2;
	add.s64 	%rd22, %rd1, %rd21;
	ld.global.f32 	%f63, [%rd22+4];
	sub.f32 	%f64, %f62, %f63;
	fma.rn.f32 	%f65, %f64, %f64, %f61;
	ld.global.u32 	%r67, [%rd15+8];
	cvt.rn.f32.s32 	%f66, %r67;
	ld.global.f32 	%f67, [%rd22+8];
	sub.f32 	%f68, %f66, %f67;
	fma.rn.f32 	%f69, %f68, %f68, %f65;
	ld.global.u32 	%r68, [%rd15+12];
	cvt.rn.f32.s32 	%f70, %r68;
	ld.global.f32 	%f71, [%rd22+12];
	sub.f32 	%f72, %f70, %f71;
	fma.rn.f32 	%f92, %f72, %f72, %f69;
	add.s32 	%r81, %r81, 4;
$L__BB0_10:
	setp.eq.s32 	%p14, %r4, 0;
	@%p14 bra 	$L__BB0_15;
	setp.eq.s32 	%p15, %r4, 1;
	@%p15 bra 	$L__BB0_13;
	add.s32 	%r69, %r81, %r2;
	mul.wide.s32 	%rd23, %r69, 4;
	add.s64 	%rd24, %rd2, %rd23;
	ld.global.u32 	%r70, [%rd24];
	cvt.rn.f32.s32 	%f74, %r70;
	add.s32 	%r71, %r81, %r10;
	mul.wide.u32 	%rd25, %r71, 4;
	add.s64 	%rd26, %rd1, %rd25;
	ld.global.f32 	%f75, [%rd26];
	sub.f32 	%f76, %f74, %f75;
	fma.rn.f32 	%f77, %f76, %f76, %f92;
	ld.global.u32 	%r72, [%rd24+4];
	cvt.rn.f32.s32 	%f78, %r72;
	cvt.u64.u32 	%rd27, %r10;
	cvt.u64.u32 	%rd28, %r81;
	add.s64 	%rd29, %rd28, %rd27;
	shl.b64 	%rd30, %rd29, 2;
	add.s64 	%rd31, %rd1, %rd30;
	ld.global.f32 	%f79, [%rd31+4];
	sub.f32 	%f80, %f78, %f79;
	fma.rn.f32 	%f92, %f80, %f80, %f77;
	add.s32 	%r81, %r81, 2;
$L__BB0_13:
	setp.eq.s32 	%p16, %r6, 0;
	@%p16 bra 	$L__BB0_15;
	add.s32 	%r73, %r81, %r2;
	mul.wide.s32 	%rd32, %r73, 4;
	add.s64 	%rd33, %rd2, %rd32;
	ld.global.u32 	%r74, [%rd33];
	cvt.rn.f32.s32 	%f81, %r74;
	add.s32 	%r75, %r81, %r10;
	mul.wide.u32 	%rd34, %r75, 4;
	add.s64 	%rd35, %rd1, %rd34;
	ld.global.f32 	%f82, [%rd35];
	sub.f32 	%f83, %f81, %f82;
	fma.rn.f32 	%f92, %f83, %f83, %f92;
$L__BB0_15:
	setp.lt.f32 	%p17, %f92, %f84;
	selp.f32 	%f84, %f92, %f84, %p17;
	selp.b32 	%r91, %r76, %r91, %p17;
	add.s32 	%r76, %r76, 1;
	setp.eq.s32 	%p18, %r76, %r39;
	@%p18 bra 	$L__BB0_22;
	bra.uni 	$L__BB0_4;
$L__BB0_16:
	and.b32  	%r22, %r39, 3;
	setp.lt.u32 	%p4, %r39, 4;
	mov.f32 	%f94, 0f4E6E6B28;
	mov.b32 	%r91, -1;
	mov.b32 	%r88, 0;
	@%p4 bra 	$L__BB0_19;
	and.b32  	%r88, %r39, 2147483644;
	mov.f32 	%f94, 0f4E6E6B28;
	mov.b32 	%r91, -1;
	mov.b32 	%r83, 0;
$L__BB0_18:
	setp.gt.f32 	%p5, %f94, 0f00000000;
	selp.f32 	%f94, 0f00000000, %f94, %p5;
	selp.b32 	%r91, %r83, %r91, %p5;
	add.s32 	%r83, %r83, 4;
	setp.ne.s32 	%p6, %r83, %r88;
	@%p6 bra 	$L__BB0_18;
$L__BB0_19:
	setp.eq.s32 	%p7, %r22, 0;
	@%p7 bra 	$L__BB0_22;
	mov.b32 	%r90, 0;
$L__BB0_21:
	.pragma "nounroll";
	setp.gt.f32 	%p8, %f94, 0f00000000;
	selp.f32 	%f94, 0f00000000, %f94, %p8;
	selp.b32 	%r91, %r88, %r91, %p8;
	add.s32 	%r88, %r88, 1;
	add.s32 	%r90, %r90, 1;
	setp.ne.s32 	%p9, %r90, %r22;
	@%p9 bra 	$L__BB0_21;
$L__BB0_22:
	cvta.to.global.u64 	%rd36, %rd7;
	mul.wide.s32 	%rd37, %r1, 4;
	add.s64 	%rd38, %rd36, %rd37;
	st.global.u32 	[%rd38], %r91;
$L__BB0_23:
	ret;

}


// ===== COMPILED SASS (sm_100) =====

	.target	sm_100

	.elftype	@"ET_EXEC"


//--------------------- .note.nv.tkinfo           --------------------------
	.section	.note.nv.tkinfo,"",@"SHT_NOTE"
	.sectionflags	@"SHF_NOTE_NV_TKINFO"
	.tkinfo
        /*0018*/ 	.word	0x00000002
        /*0030*/ 	.string	""
        /*0030*/ 	.string	"ptxas"
        /*0030*/ 	.string	"Cuda compilation tools, release 13.0, V13.0.88"
        /*0030*/ 	.string	"Build cuda_13.0.r13.0/compiler.36424714_0"
        /*0030*/ 	.string	"-arch sm_100 -m 64 "



//--------------------- .note.nv.cuinfo           --------------------------
	.section	.note.nv.cuinfo,"",@"SHT_NOTE"
	.sectionflags	@"SHF_NOTE_NV_CUINFO"
        /*0018*/ 	.short	0x0002
        /*001a*/ 	.short	0x0064
        /*001c*/ 	.short	0x0082
	.zero		2


//--------------------- .nv.info                  --------------------------
	.section	.nv.info,"",@"SHT_CUDA_INFO"
	.align	4


	//----- nvinfo : EIATTR_REGCOUNT
	.align		4
        /*0000*/ 	.byte	0x04, 0x2f
        /*0002*/ 	.short	(.L_1 - .L_0)
	.align		4
.L_0:
        /*0004*/ 	.word	index@(_Z6KMeansiiiPfPiS0_)
        /*0008*/ 	.word	0x0000001f


	//----- nvinfo : EIATTR_FRAME_SIZE
	.align		4
.L_1:
        /*000c*/ 	.byte	0x04, 0x11
        /*000e*/ 	.short	(.L_3 - .L_2)
	.align		4
.L_2:
        /*0010*/ 	.word	index@(_Z6KMeansiiiPfPiS0_)
        /*0014*/ 	.word	0x00000000


	//----- nvinfo : EIATTR_MIN_STACK_SIZE
	.align		4
.L_3:
        /*0018*/ 	.byte	0x04, 0x12
        /*001a*/ 	.short	(.L_5 - .L_4)
	.align		4
.L_4:
        /*001c*/ 	.word	index@(_Z6KMeansiiiPfPiS0_)
        /*0020*/ 	.word	0x00000000
.L_5:


//--------------------- .nv.compat                --------------------------
	.section	.nv.compat,"",@"SHT_CUDA_COMPAT_INFO"
	.align	4
        /*0000*/ 	.byte	0x02, 0x09, 0x00, 0x00, 0x02, 0x02, 0x01, 0x00, 0x02, 0x05, 0x05, 0x00, 0x03, 0x07, 0x01, 0x01
        /*0010*/ 	.byte	0x02, 0x03, 0x00, 0x00, 0x02, 0x06, 0x01, 0x00, 0x04, 0x0b, 0x08, 0x00, 0x09, 0x00, 0x00, 0x00
        /*0020*/ 	.byte	0x00, 0x00, 0x00, 0x00


//--------------------- .nv.info._Z6KMeansiiiPfPiS0_ --------------------------
	.section	.nv.info._Z6KMeansiiiPfPiS0_,"",@"SHT_CUDA_INFO"
	.sectionflags	@""
	.align	4


	//----- nvinfo : EIATTR_CUDA_API_VERSION
	.align		4
        /*0000*/ 	.byte	0x04, 0x37
        /*0002*/ 	.short	(.L_7 - .L_6)
.L_6:
        /*0004*/ 	.word	0x00000082


	//----- nvinfo : EIATTR_KPARAM_INFO
	.align		4
.L_7:
        /*0008*/ 	.byte	0x04, 0x17
        /*000a*/ 	.short	(.L_9 - .L_8)
.L_8:
        /*000c*/ 	.word	0x00000000
        /*0010*/ 	.short	0x0005
        /*0012*/ 	.short	0x0020
        /*0014*/ 	.byte	0x00, 0xf5, 0x21, 0x00


	//----- nvinfo : EIATTR_KPARAM_INFO
	.align		4
.L_9:
        /*0018*/ 	.byte	0x04, 0x17
        /*001a*/ 	.short	(.L_11 - .L_10)
.L_10:
        /*001c*/ 	.word	0x00000000
        /*0020*/ 	.short	0x0004
        /*0022*/ 	.short	0x0018
        /*0024*/ 	.byte	0x00, 0xf5, 0x21, 0x00


	//----- nvinfo : EIATTR_KPARAM_INFO
	.align		4
.L_11:
        /*0028*/ 	.byte	0x04, 0x17
        /*002a*/ 	.short	(.L_13 - .L_12)
.L_12:
        /*002c*/ 	.word	0x00000000
        /*0030*/ 	.short	0x0003
        /*0032*/ 	.short	0x0010
        /*0034*/ 	.byte	0x00, 0xf5, 0x21, 0x00


	//----- nvinfo : EIATTR_KPARAM_INFO
	.align		4
.L_13:
        /*0038*/ 	.byte	0x04, 0x17
        /*003a*/ 	.short	(.L_15 - .L_14)
.L_14:
        /*003c*/ 	.word	0x00000000
        /*0040*/ 	.short	0x0002
        /*0042*/ 	.short	0x0008
        /*0044*/ 	.byte	0x00, 0xf0, 0x11, 0x00


	//----- nvinfo : EIATTR_KPARAM_INFO
	.align		4
.L_15:
        /*0048*/ 	.byte	0x04, 0x17
        /*004a*/ 	.short	(.L_17 - .L_16)
.L_16:
        /*004c*/ 	.word	0x00000000
        /*0050*/ 	.short	0x0001
        /*0052*/ 	.short	0x0004
        /*0054*/ 	.byte	0x00, 0xf0, 0x11, 0x00


	//----- nvinfo : EIATTR_KPARAM_INFO
	.align		4
.L_17:
        /*0058*/ 	.byte	0x04, 0x17
        /*005a*/ 	.short	(.L_19 - .L_18)
.L_18:
        /*005c*/ 	.word	0x00000000
        /*0060*/ 	.short	0x0000
        /*0062*/ 	.short	0x0000
        /*0064*/ 	.byte	0x00, 0xf0, 0x11, 0x00


	//----- nvinfo : EIATTR_SPARSE_MMA_MASK
	.align		4
.L_19:
        /*0068*/ 	.byte	0x03, 0x50
        /*006a*/ 	.short	0x0000


	//----- nvinfo : EIATTR_MAXREG_COUNT
	.align		4
        /*006c*/ 	.byte	0x03, 0x1b
        /*006e*/ 	.short	0x00ff


	//----- nvinfo : EIATTR_MERCURY_ISA_VERSION
	.align		4
        /*0070*/ 	.byte	0x03, 0x5f
        /*0072*/ 	.short	0x0101


	//----- nvinfo : EIATTR_VRC_CTA_INIT_COUNT
	.align		4
        /*0074*/ 	.byte	0x02, 0x4a
	.zero		1
	.zero		1


	//----- nvinfo : EIATTR_EXIT_INSTR_OFFSETS
	.align		4
        /*0078*/ 	.byte	0x04, 0x1c
        /*007a*/ 	.short	(.L_21 - .L_20)


	//   ....[0]....
.L_20:
        /*007c*/ 	.word	0x00000070


	//   ....[1]....
        /*0080*/ 	.word	0x00000f10


	//----- nvinfo : EIATTR_CBANK_PARAM_SIZE
	.align		4
.L_21:
        /*0084*/ 	.byte	0x03, 0x19
        /*0086*/ 	.short	0x0028


	//----- nvinfo : EIATTR_PARAM_CBANK
	.align		4
        /*0088*/ 	.byte	0x04, 0x0a
        /*008a*/ 	.short	(.L_23 - .L_22)
	.align		4
.L_22:
        /*008c*/ 	.word	index@(.nv.constant0._Z6KMeansiiiPfPiS0_)
        /*0090*/ 	.short	0x0380
        /*0092*/ 	.short	0x0028


	//----- nvinfo : EIATTR_SW_WAR
	.align		4
.L_23:
        /*0094*/ 	.byte	0x04, 0x36
        /*0096*/ 	.short	(.L_25 - .L_24)
.L_24:
        /*0098*/ 	.word	0x00000008
.L_25:


//--------------------- .nv.callgraph             --------------------------
	.section	.nv.callgraph,"",@"SHT_CUDA_CALLGRAPH"
	.align	4
	.sectionentsize	8
	.align		4
        /*0000*/ 	.word	0x00000000
	.align		4
        /*0004*/ 	.word	0xffffffff
	.align		4
        /*0008*/ 	.word	0x00000000
	.align		4
        /*000c*/ 	.word	0xfffffffe
	.align		4
        /*0010*/ 	.word	0x00000000
	.align		4
        /*0014*/ 	.word	0xfffffffd
	.align		4
        /*0018*/ 	.word	0x00000000
	.align		4
        /*001c*/ 	.word	0xfffffffc


//--------------------- .text._Z6KMeansiiiPfPiS0_ --------------------------
	.section	.text._Z6KMeansiiiPfPiS0_,"ax",@progbits
	.align	128
        .global         _Z6KMeansiiiPfPiS0_
        .type           _Z6KMeansiiiPfPiS0_,@function
        .size           _Z6KMeansiiiPfPiS0_,(.L_x_15 - _Z6KMeansiiiPfPiS0_)
        .other          _Z6KMeansiiiPfPiS0_,@"STO_CUDA_ENTRY STV_DEFAULT"
_Z6KMeansiiiPfPiS0_:
.text._Z6KMeansiiiPfPiS0_:
[----:B------:R-:W-:Y:S01]  /*0000*/  LDC R1, c[0x0][0x37c] ;  /* 0x0000df00ff017b82 */ /* 0x000fe20000000800 */
[----:B------:R-:W0:Y:S01]  /*0010*/  S2R R0, SR_TID.X ;  /* 0x0000000000007919 */ /* 0x000e220000002100 */
[----:B------:R-:W0:Y:S01]  /*0020*/  LDCU UR4, c[0x0][0x360] ;  /* 0x00006c00ff0477ac */ /* 0x000e220008000800 */
[----:B------:R-:W0:Y:S01]  /*0030*/  S2R R3, SR_CTAID.X ;  /* 0x0000000000037919 */ /* 0x000e220000002500 */
[----:B------:R-:W1:Y:S01]  /*0040*/  LDCU UR5, c[0x0][0x380] ;  /* 0x00007000ff0577ac */ /* 0x000e620008000800 */
[----:B0-----:R-:W-:-:S05]  /*0050*/  IMAD R0, R3, UR4, R0 ;  /* 0x0000000403007c24 */ /* 0x001fca000f8e0200 */
[----:B-1----:R-:W-:-:S13]  /*0060*/  ISETP.GT.AND P0, PT, R0, UR5, PT ;  /* 0x0000000500007c0c */ /* 0x002fda000bf04270 */
[----:B------:R-:W-:Y:S05]  /*0070*/  @P0 EXIT ;  /* 0x000000000000094d */ /* 0x000fea0003800000 */
[----:B------:R-:W0:Y:S01]  /*0080*/  LDCU UR4, c[0x0][0x388] ;  /* 0x00007100ff0477ac */ /* 0x000e220008000800 */
[----:B------:R-:W-:Y:S01]  /*0090*/  IMAD.MOV.U32 R6, RZ, RZ, -0x1 ;  /* 0xffffffffff067424 */ /* 0x000fe200078e00ff */
[----:B------:R-:W1:Y:S01]  /*00a0*/  LDCU.64 UR12, c[0x0][0x358] ;  /* 0x00006b00ff0c77ac */ /* 0x000e620008000a00 */
[----:B0-----:R-:W-:-:S09]  /*00b0*/  UISETP.GE.AND UP0, UPT, UR4, 0x1, UPT ;  /* 0x000000010400788c */ /* 0x001fd2000bf06270 */
[----:B-1----:R-:W-:Y:S05]  /*00c0*/  BRA.U !UP0, `(.L_x_0) ;  /* 0x0000000d08847547 */ /* 0x002fea000b800000 */
[----:B------:R-:W0:Y:S02]  /*00d0*/  LDCU UR11, c[0x0][0x384] ;  /* 0x00007080ff0b77ac */ /* 0x000e240008000800 */
[----:B0-----:R-:W-:-:S09]  /*00e0*/  UISETP.GE.AND UP0, UPT, UR11, 0x1, UPT ;  /* 0x000000010b00788c */ /* 0x001fd2000bf06270 */
[----:B------:R-:W-:Y:S05]  /*00f0*/  BRA.U !UP0, `(.L_x_1) ;  /* 0x00000009087c7547 */ /* 0x000fea000b800000 */
[----:B------:R-:W0:Y:S01]  /*0100*/  LDCU.64 UR6, c[0x0][0x398] ;  /* 0x00007300ff0677ac */ /* 0x000e220008000a00 */
[----:B------:R-:W-:Y:S01]  /*0110*/  IMAD R7, R0, UR11, RZ ;  /* 0x0000000b00077c24 */ /* 0x000fe2000f8e02ff */
[----:B------:R-:W-:Y:S01]  /*0120*/  MOV R6, 0xffffffff ;  /* 0xffffffff00067802 */ /* 0x000fe20000000f00 */
[----:B------:R-:W-:Y:S01]  /*0130*/  IMAD.MOV.U32 R8, RZ, RZ, 0x4e6e6b28 ;  /* 0x4e6e6b28ff087424 */ /* 0x000fe200078e00ff */
[----:B------:R-:W-:Y:S01]  /*0140*/  ULOP3.LUT UR5, UR11, 0x7ffffff8, URZ, 0xc0, !UPT ;  /* 0x7ffffff80b057892 */ /* 0x000fe2000f8ec0ff */
[----:B------:R-:W-:Y:S01]  /*0150*/  IMAD.MOV.U32 R9, RZ, RZ, RZ ;  /* 0x000000ffff097224 */ /* 0x000fe200078e00ff */
[----:B------:R-:W-:Y:S02]  /*0160*/  ULOP3.LUT UR9, UR11, 0x7, URZ, 0xc0, !UPT ;  /* 0x000000070b097892 */ /* 0x000fe4000f8ec0ff */
[----:B------:R-:W-:Y:S02]  /*0170*/  ULOP3.LUT UR10, UR11, 0x3, URZ, 0xc0, !UPT ;  /* 0x000000030b0a7892 */ /* 0x000fe4000f8ec0ff */
[----:B------:R-:W-:-:S02]  /*0180*/  UIADD3 UR8, UPT, UPT, -UR5, URZ, URZ ;  /* 0x000000ff05087290 */ /* 0x000fc4000fffe1ff */
[----:B0-----:R-:W-:-:S04]  /*0190*/  UIADD3 UR6, UP0, UPT, UR6, 0x10, URZ ;  /* 0x0000001006067890 */ /* 0x001fc8000ff1e0ff */
[----:B------:R-:W-:-:S12]  /*01a0*/  UIADD3.X UR7, UPT, UPT, URZ, UR7, URZ, UP0, !UPT ;  /* 0x00000007ff077290 */ /* 0x000fd800087fe4ff */
.L_x_7:
[----:B------:R-:W0:Y:S01]  /*01b0*/  LDCU UR14, c[0x0][0x384] ;  /* 0x00007080ff0e77ac */ /* 0x000e220008000800 */
[----:B------:R-:W-:Y:S01]  /*01c0*/  IMAD.MOV.U32 R11, RZ, RZ, RZ ;  /* 0x000000ffff0b7224 */ /* 0x000fe200078e00ff */
[----:B------:R-:W-:Y:S01]  /*01d0*/  UMOV UR4, URZ ;  /* 0x000000ff00047c82 */ /* 0x000fe20008000000 */
[----:B0-----:R-:W-:Y:S02]  /*01e0*/  UISETP.GE.U32.AND UP0, UPT, UR14, 0x8, UPT ;  /* 0x000000080e00788c */ /* 0x001fe4000bf06070 */
[----:B------:R-:W-:-:S07]  /*01f0*/  IMAD R10, R9, UR14, RZ ;  /* 0x0000000e090a7c24 */ /* 0x000fce000f8e02ff */
[----:B------:R-:W-:Y:S05]  /*0200*/  BRA.U !UP0, `(.L_x_2) ;  /* 0x0000000108e47547 */ /* 0x000fea000b800000 */
[----:B------:R-:W0:Y:S01]  /*0210*/  LDC.64 R2, c[0x0][0x390] ;  /* 0x0000e400ff027b82 */ /* 0x000e220000000a00 */
[----:B------:R-:W-:Y:S02]  /*0220*/  HFMA2 R11, -RZ, RZ, 0, 0 ;  /* 0x00000000ff0b7431 */ /* 0x000fe400000001ff */
[----:B------:R-:W-:Y:S01]  /*0230*/  IMAD.MOV.U32 R12, RZ, RZ, R7 ;  /* 0x000000ffff0c7224 */ /* 0x000fe200078e0007 */
[----:B------:R-:W-:Y:S01]  /*0240*/  UMOV UR4, UR8 ;  /* 0x0000000800047c82 */ /* 0x000fe20008000000 */
[----:B0-----:R-:W-:-:S03]  /*0250*/  IMAD.WIDE.U32 R2, R10, 0x4, R2 ;  /* 0x000000040a027825 */ /* 0x001fc600078e0002 */
[----:B------:R-:W-:-:S05]  /*0260*/  IADD3 R2, P0, PT, R2, 0x10, RZ ;  /* 0x0000001002027810 */ /* 0x000fca0007f1e0ff */
[----:B------:R-:W-:-:S08]  /*0270*/  IMAD.X R3, RZ, RZ, R3, P0 ;  /* 0x000000ffff037224 */ /* 0x000fd000000e0603 */
.L_x_3:
[----:B------:R-:W-:Y:S01]  /*0280*/  MOV R4, UR6 ;  /* 0x0000000600047c02 */ /* 0x000fe20008000f00 */
[----:B------:R-:W-:Y:S01]  /*0290*/  IMAD.U32 R5, RZ, RZ, UR7 ;  /* 0x00000007ff057e24 */ /* 0x000fe2000f8e00ff */
[----:B------:R-:W2:Y:S03]  /*02a0*/  LDG.E R28, desc[UR12][R2.64+-0x10] ;  /* 0xfffff00c021c7981 */ /* 0x000ea6000c1e1900 */
[----:B------:R-:W-:Y:S01]  /*02b0*/  IMAD.WIDE R4, R12, 0x4, R4 ;  /* 0x000000040c047825 */ /* 0x000fe200078e0204 */
[----:B------:R-:W3:Y:S04]  /*02c0*/  LDG.E R21, desc[UR12][R2.64+-0xc] ;  /* 0xfffff40c02157981 */ /* 0x000ee8000c1e1900 */
[----:B------:R-:W4:Y:S04]  /*02d0*/  LDG.E R27, desc[UR12][R4.64+-0x10] ;  /* 0xfffff00c041b7981 */ /* 0x000f28000c1e1900 */
[----:B------:R-:W5:Y:S04]  /*02e0*/  LDG.E R23, desc[UR12][R4.64+-0xc] ;  /* 0xfffff40c04177981 */ /* 0x000f68000c1e1900 */
[----:B------:R-:W3:Y:S04]  /*02f0*/  LDG.E R22, desc[UR12][R4.64+-0x8] ;  /* 0xfffff80c04167981 */ /* 0x000ee8000c1e1900 */
        /* <DEDUP_REMOVED lines=10> */
[----:B------:R0:W3:Y:S01]  /*03a0*/  LDG.E R24, desc[UR12][R2.64+0xc] ;  /* 0x00000c0c02187981 */ /* 0x0000e2000c1e1900 */
[----:B------:R-:W-:-:S04]  /*03b0*/  UIADD3 UR4, UPT, UPT, UR4, 0x8, URZ ;  /* 0x0000000804047890 */ /* 0x000fc8000fffe0ff */
[----:B------:R-:W-:Y:S01]  /*03c0*/  UISETP.NE.AND UP0, UPT, UR4, URZ, UPT ;  /* 0x000000ff0400728c */ /* 0x000fe2000bf05270 */
[----:B0-----:R-:W-:Y:S02]  /*03d0*/  IADD3 R2, P0, PT, R2, 0x20, RZ ;  /* 0x0000002002027810 */ /* 0x001fe40007f1e0ff */
[----:B------:R-:W-:-:S03]  /*03e0*/  IADD3 R12, PT, PT, R12, 0x8, RZ ;  /* 0x000000080c0c7810 */ /* 0x000fc60007ffe0ff */
[----:B------:R-:W-:Y:S01]  /*03f0*/  IMAD.X R3, RZ, RZ, R3, P0 ;  /* 0x000000ffff037224 */ /* 0x000fe200000e0603 */
[----:B----4-:R-:W-:Y:S02]  /*0400*/  I2FP.F32.S32 R27, R27 ;  /* 0x0000001b001b7245 */ /* 0x010fe40000201400 */
[----:B-----5:R-:W-:-:S03]  /*0410*/  I2FP.F32.S32 R23, R23 ;  /* 0x0000001700177245 */ /* 0x020fc60000201400 */
[----:B--2---:R-:W-:Y:S01]  /*0420*/  FADD R28, R27, -R28 ;  /* 0x8000001c1b1c7221 */ /* 0x004fe20000000000 */
[----:B---3--:R-:W-:-:S03]  /*0430*/  I2FP.F32.S32 R22, R22 ;  /* 0x0000001600167245 */ /* 0x008fc60000201400 */
[----:B------:R-:W-:Y:S01]  /*0440*/  FFMA R11, R28, R28, R11 ;  /* 0x0000001c1c0b7223 */ /* 0x000fe2000000000b */
[----:B------:R-:W-:Y:S01]  /*0450*/  FADD R28, R23, -R21 ;  /* 0x80000015171c7221 */ /* 0x000fe20000000000 */
[----:B------:R-:W-:-:S03]  /*0460*/  I2FP.F32.S32 R20, R20 ;  /* 0x0000001400147245 */ /* 0x000fc60000201400 */
        /* <DEDUP_REMOVED lines=13> */
[----:B------:R-:W-:-:S04]  /*0540*/  FADD R14, R14, -R25 ;  /* 0x800000190e0e7221 */ /* 0x000fc80000000000 */
[----:B------:R-:W-:Y:S01]  /*0550*/  FFMA R11, R14, R14, R11 ;  /* 0x0000000e0e0b7223 */ /* 0x000fe2000000000b */
[----:B------:R-:W-:-:S04]  /*0560*/  FADD R24, R5, -R24 ;  /* 0x8000001805187221 */ /* 0x000fc80000000000 */
[----:B------:R-:W-:Y:S01]  /*0570*/  FFMA R11, R24, R24, R11 ;  /* 0x00000018180b7223 */ /* 0x000fe2000000000b */
[----:B------:R-:W-:Y:S06]  /*0580*/  BRA.U UP0, `(.L_x_3) ;  /* 0xfffffffd003c7547 */ /* 0x000fec000b83ffff */
[----:B------:R-:W-:-:S05]  /*0590*/  UMOV UR4, UR5 ;  /* 0x0000000500047c82 */ /* 0x000fca0008000000 */
.L_x_2:
[----:B------:R-:W-:-:S09]  /*05a0*/  UISETP.NE.AND UP0, UPT, UR9, URZ, UPT ;  /* 0x000000ff0900728c */ /* 0x000fd2000bf05270 */
[----:B------:R-:W-:Y:S05]  /*05b0*/  BRA.U !UP0, `(.L_x_4) ;  /* 0x0000000508287547 */ /* 0x000fea000b800000 */
[----:B------:R-:W-:Y:S02]  /*05c0*/  UIADD3 UR11, UPT, UPT, UR9, -0x1, URZ ;  /* 0xffffffff090b7890 */ /* 0x000fe4000fffe0ff */
[----:B------:R-:W-:Y:S02]  /*05d0*/  UISETP.NE.AND UP1, UPT, UR10, URZ, UPT ;  /* 0x000000ff0a00728c */ /* 0x000fe4000bf25270 */
[----:B------:R-:W-:-:S09]  /*05e0*/  UISETP.GE.U32.AND UP0, UPT, UR11, 0x3, UPT ;  /* 0x000000030b00788c */ /* 0x000fd2000bf06070 */
[----:B------:R-:W-:Y:S05]  /*05f0*/  BRA.U !UP0, `(.L_x_5) ;  /* 0x0000000108807547 */ /* 0x000fea000b800000 */
[----:B------:R-:W0:Y:S01]  /*0600*/  LDC.64 R4, c[0x0][0x398] ;  /* 0x0000e600ff047b82 */ /* 0x000e220000000a00 */
[----:B------:R-:W-:Y:S02]  /*0610*/  VIADD R15, R7, UR4 ;  /* 0x00000004070f7c36 */ /* 0x000fe40008000000 */
[----:B------:R-:W-:-:S05]  /*0620*/  VIADD R17, R10, UR4 ;  /* 0x000000040a117c36 */ /* 0x000fca0008000000 */
[----:B------:R-:W1:Y:S08]  /*0630*/  LDC.64 R12, c[0x0][0x390] ;  /* 0x0000e400ff0c7b82 */ /* 0x000e700000000a00 */
[----:B------:R-:W2:Y:S01]  /*0640*/  LDC.64 R2, c[0x0][0x390] ;  /* 0x0000e400ff027b82 */ /* 0x000ea20000000a00 */
[----:B0-----:R-:W-:Y:S01]  /*0650*/  IMAD.WIDE R4, R15, 0x4, R4 ;  /* 0x000000040f047825 */ /* 0x001fe200078e0204 */
[----:B------:R-:W-:-:S04]  /*0660*/  IADD3 R15, P0, PT, R10, UR4, RZ ;  /* 0x000000040a0f7c10 */ /* 0x000fc8000ff1e0ff */
[----:B------:R-:W-:Y:S01]  /*0670*/  IADD3.X R16, PT, PT, RZ, RZ, RZ, P0, !PT ;  /* 0x000000ffff107210 */ /* 0x000fe200007fe4ff */
[----:B------:R-:W3:Y:S01]  /*0680*/  LDG.E R14, desc[UR12][R4.64] ;  /* 0x0000000c040e7981 */ /* 0x000ee2000c1e1900 */
[----:B-1----:R-:W-:-:S03]  /*0690*/  IMAD.WIDE.U32 R12, R17, 0x4, R12 ;  /* 0x00000004110c7825 */ /* 0x002fc600078e000c */
[----:B------:R-:W4:Y:S04]  /*06a0*/  LDG.E R17, desc[UR12][R4.64+0x8] ;  /* 0x0000080c04117981 */ /* 0x000f28000c1e1900 */
[----:B------:R-:W5:Y:S01]  /*06b0*/  LDG.E R13, desc[UR12][R12.64] ;  /* 0x0000000c0c0d7981 */ /* 0x000f62000c1e1900 */
[----:B--2---:R-:W-:-:S03]  /*06c0*/  LEA R2, P0, R15, R2, 0x2 ;  /* 0x000000020f027211 */ /* 0x004fc600078010ff */
[----:B------:R-:W2:Y:S01]  /*06d0*/  LDG.E R19, desc[UR12][R4.64+0xc] ;  /* 0x00000c0c04137981 */ /* 0x000ea2000c1e1900 */
[----:B------:R-:W-:-:S03]  /*06e0*/  LEA.HI.X R3, R15, R3, R16, 0x2, P0 ;  /* 0x000000030f037211 */ /* 0x000fc600000f1410 */
[----:B------:R-:W2:Y:S04]  /*06f0*/  LDG.E R15, desc[UR12][R4.64+0x4] ;  /* 0x0000040c040f7981 */ /* 0x000ea8000c1e1900 */
[----:B------:R-:W2:Y:S04]  /*0700*/  LDG.E R16, desc[UR12][R2.64+0x4] ;  /* 0x0000040c02107981 */ /* 0x000ea8000c1e1900 */
[----:B------:R-:W2:Y:S04]  /*0710*/  LDG.E R18, desc[UR12][R2.64+0x8] ;  /* 0x0000080c02127981 */ /* 0x000ea8000c1e1900 */
[----:B------:R-:W2:Y:S01]  /*0720*/  LDG.E R20, desc[UR12][R2.64+0xc] ;  /* 0x00000c0c02147981 */ /* 0x000ea2000c1e1900 */
[----:B------:R-:W-:Y:S01]  /*0730*/  UIADD3 UR4, UPT, UPT, UR4, 0x4, URZ ;  /* 0x0000000404047890 */ /* 0x000fe2000fffe0ff */
[----:B---3--:R-:W-:-:S02]  /*0740*/  I2FP.F32.S32 R14, R14 ;  /* 0x0000000e000e7245 */ /* 0x008fc40000201400 */
[----:B----4-:R-:W-:-:S03]  /*0750*/  I2FP.F32.S32 R17, R17 ;  /* 0x0000001100117245 */ /* 0x010fc60000201400 */
[----:B-----5:R-:W-:Y:S01]  /*0760*/  FADD R14, R14, -R13 ;  /* 0x8000000d0e0e7221 */ /* 0x020fe20000000000 */
[----:B--2---:R-:W-:-:S03]  /*0770*/  I2FP.F32.S32 R15, R15 ;  /* 0x0000000f000f7245 */ /* 0x004fc60000201400 */
[----:B------:R-:W-:Y:S01]  /*0780*/  FFMA R11, R14, R14, R11 ;  /* 0x0000000e0e0b7223 */ /* 0x000fe2000000000b */
[----:B------:R-:W-:Y:S01]  /*0790*/  I2FP.F32.S32 R19, R19 ;  /* 0x0000001300137245 */ /* 0x000fe20000201400 */
[----:B------:R-:W-:Y:S01]  /*07a0*/  FADD R16, R15, -R16 ;  /* 0x800000100f107221 */ /* 0x000fe20000000000 */
[----:B------:R-:W-:-:S03]  /*07b0*/  FADD R18, R17, -R18 ;  /* 0x8000001211127221 */ /* 0x000fc60000000000 */
[----:B------:R-:W-:Y:S01]  /*07c0*/  FFMA R11, R16, R16, R11 ;  /* 0x00000010100b7223 */ /* 0x000fe2000000000b */
[----:B------:R-:W-:-:S03]  /*07d0*/  FADD R20, R19, -R20 ;  /* 0x8000001413147221 */ /* 0x000fc60000000000 */
[----:B------:R-:W-:-:S04]  /*07e0*/  FFMA R11, R18, R18, R11 ;  /* 0x00000012120b7223 */ /* 0x000fc8000000000b */
[----:B------:R-:W-:-:S07]  /*07f0*/  FFMA R11, R20, R20, R11 ;  /* 0x00000014140b7223 */ /* 0x000fce000000000b */
.L_x_5:
[----:B------:R-:W-:Y:S05]  /*0800*/  BRA.U !UP1, `(.L_x_4) ;  /* 0x0000000109947547 */ /* 0x000fea000b800000 */
[----:B------:R-:W-:Y:S02]  /*0810*/  UISETP.NE.AND UP0, UPT, UR10, 0x1, UPT ;  /* 0x000000010a00788c */ /* 0x000fe4000bf05270 */
[----:B------:R-:W-:-:S07]  /*0820*/  ULOP3.LUT UP1, URZ, UR14, 0x1, URZ, 0xc0, !UPT ;  /* 0x000000010eff7892 */ /* 0x000fce000f82c0ff */
[----:B------:R-:W-:Y:S05]  /*0830*/  BRA.U !UP0, `(.L_x_6) ;  /* 0x0000000108587547 */ /* 0x000fea000b800000 */
[----:B------:R-:W0:Y:S01]  /*0840*/  LDC.64 R4, c[0x0][0x398] ;  /* 0x0000e600ff047b82 */ /* 0x000e220000000a00 */
[----:B------:R-:W-:Y:S01]  /*0850*/  VIADD R15, R7, UR4 ;  /* 0x00000004070f7c36 */ /* 0x000fe20008000000 */
[C---:B------:R-:W-:Y:S01]  /*0860*/  IADD3 R16, P0, PT, R10.reuse, UR4, RZ ;  /* 0x000000040a107c10 */ /* 0x040fe2000ff1e0ff */
[----:B------:R-:W-:-:S05]  /*0870*/  VIADD R17, R10, UR4 ;  /* 0x000000040a117c36 */ /* 0x000fca0008000000 */
[----:B------:R-:W1:Y:S08]  /*0880*/  LDC.64 R12, c[0x0][0x390] ;  /* 0x0000e400ff0c7b82 */ /* 0x000e700000000a00 */
[----:B------:R-:W2:Y:S01]  /*0890*/  LDC.64 R2, c[0x0][0x390] ;  /* 0x0000e400ff027b82 */ /* 0x000ea20000000a00 */
[----:B0-----:R-:W-:Y:S01]  /*08a0*/  IMAD.WIDE R4, R15, 0x4, R4 ;  /* 0x000000040f047825 */ /* 0x001fe200078e0204 */
[----:B------:R-:W-:-:S04]  /*08b0*/  IADD3.X R15, PT, PT, RZ, RZ, RZ, P0, !PT ;  /* 0x000000ffff0f7210 */ /* 0x000fc800007fe4ff */
[----:B------:R-:W3:Y:S01]  /*08c0*/  LDG.E R14, desc[UR12][R4.64] ;  /* 0x0000000c040e7981 */ /* 0x000ee2000c1e1900 */
[----:B-1----:R-:W-:-:S06]  /*08d0*/  IMAD.WIDE.U32 R12, R17, 0x4, R12 ;  /* 0x00000004110c7825 */ /* 0x002fcc00078e000c */
[----:B------:R-:W4:Y:S01]  /*08e0*/  LDG.E R13, desc[UR12][R12.64] ;  /* 0x0000000c0c0d7981 */ /* 0x000f22000c1e1900 */
[----:B--2---:R-:W-:-:S04]  /*08f0*/  LEA R2, P0, R16, R2, 0x2 ;  /* 0x0000000210027211 */ /* 0x004fc800078010ff */
[----:B------:R-:W-:Y:S02]  /*0900*/  LEA.HI.X R3, R16, R3, R15, 0x2, P0 ;  /* 0x0000000310037211 */ /* 0x000fe400000f140f */
[----:B------:R-:W2:Y:S04]  /*0910*/  LDG.E R15, desc[UR12][R4.64+0x4] ;  /* 0x0000040c040f7981 */ /* 0x000ea8000c1e1900 */
[----:B------:R-:W5:Y:S01]  /*0920*/  LDG.E R2, desc[UR12][R2.64+0x4] ;  /* 0x0000040c02027981 */ /* 0x000f62000c1e1900 */
[----:B------:R-:W-:Y:S01]  /*0930*/  UIADD3 UR4, UPT, UPT, UR4, 0x2, URZ ;  /* 0x0000000204047890 */ /* 0x000fe2000fffe0ff */
[----:B---3--:R-:W-:-:S05]  /*0940*/  I2FP.F32.S32 R14, R14 ;  /* 0x0000000e000e7245 */ /* 0x008fca0000201400 */
[----:B----4-:R-:W-:-:S04]  /*0950*/  FADD R14, R14, -R13 ;  /* 0x8000000d0e0e7221 */ /* 0x010fc80000000000 */
[----:B------:R-:W-:Y:S01]  /*0960*/  FFMA R11, R14, R14, R11 ;  /* 0x0000000e0e0b7223 */ /* 0x000fe2000000000b */
[----:B--2---:R-:W-:-:S05]  /*0970*/  I2FP.F32.S32 R15, R15 ;  /* 0x0000000f000f7245 */ /* 0x004fca0000201400 */
[----:B-----5:R-:W-:-:S04]  /*0980*/  FADD R14, R15, -R2 ;  /* 0x800000020f0e7221 */ /* 0x020fc80000000000 */
[----:B------:R-:W-:-:S07]  /*0990*/  FFMA R11, R14, R14, R11 ;  /* 0x0000000e0e0b7223 */ /* 0x000fce000000000b */
.L_x_6:
[----:B------:R-:W-:Y:S05]  /*09a0*/  BRA.U !UP1, `(.L_x_4) ;  /* 0x00000001092c7547 */ /* 0x000fea000b800000 */
[----:B------:R-:W0:Y:S01]  /*09b0*/  LDC.64 R2, c[0x0][0x398] ;  /* 0x0000e600ff027b82 */ /* 0x000e220000000a00 */
[----:B------:R-:W-:Y:S02]  /*09c0*/  VIADD R13, R7, UR4 ;  /* 0x00000004070d7c36 */ /* 0x000fe40008000000 */
[----:B------:R-:W-:-:S05]  /*09d0*/  VIADD R15, R10, UR4 ;  /* 0x000000040a0f7c36 */ /* 0x000fca0008000000 */
[----:B------:R-:W1:Y:S01]  /*09e0*/  LDC.64 R4, c[0x0][0x390] ;  /* 0x0000e400ff047b82 */ /* 0x000e620000000a00 */
[----:B0-----:R-:W-:-:S06]  /*09f0*/  IMAD.WIDE R2, R13, 0x4, R2 ;  /* 0x000000040d027825 */ /* 0x001fcc00078e0202 */
[----:B------:R-:W2:Y:S01]  /*0a00*/  LDG.E R2, desc[UR12][R2.64] ;  /* 0x0000000c02027981 */ /* 0x000ea2000c1e1900 */
[----:B-1----:R-:W-:-:S06]  /*0a10*/  IMAD.WIDE.U32 R4, R15, 0x4, R4 ;  /* 0x000000040f047825 */ /* 0x002fcc00078e0004 */
[----:B------:R-:W3:Y:S01]  /*0a20*/  LDG.E R5, desc[UR12][R4.64] ;  /* 0x0000000c04057981 */ /* 0x000ee2000c1e1900 */
[----:B--2---:R-:W-:-:S05]  /*0a30*/  I2FP.F32.S32 R10, R2 ;  /* 0x00000002000a7245 */ /* 0x004fca0000201400 */
[----:B---3--:R-:W-:-:S04]  /*0a40*/  FADD R10, R10, -R5 ;  /* 0x800000050a0a7221 */ /* 0x008fc80000000000 */
[----:B------:R-:W-:-:S07]  /*0a50*/  FFMA R11, R10, R10, R11 ;  /* 0x0000000a0a0b7223 */ /* 0x000fce000000000b */
.L_x_4:
[----:B------:R-:W0:Y:S01]  /*0a60*/  LDCU UR4, c[0x0][0x388] ;  /* 0x00007100ff0477ac */ /* 0x000e220008000800 */
[----:B------:R-:W-:Y:S02]  /*0a70*/  IADD3 R2, PT, PT, R9, 0x1, RZ ;  /* 0x0000000109027810 */ /* 0x000fe40007ffe0ff */
[----:B------:R-:W-:-:S04]  /*0a80*/  FSETP.GEU.AND P0, PT, R11, R8, PT ;  /* 0x000000080b00720b */ /* 0x000fc80003f0e000 */
[----:B------:R-:W-:Y:S02]  /*0a90*/  FSEL R8, R11, R8, !P0 ;  /* 0x000000080b087208 */ /* 0x000fe40004000000 */
[----:B------:R-:W-:Y:S02]  /*0aa0*/  SEL R6, R9, R6, !P0 ;  /* 0x0000000609067207 */ /* 0x000fe40004000000 */
[----:B0-----:R-:W-:-:S13]  /*0ab0*/  ISETP.NE.AND P1, PT, R2, UR4, PT ;  /* 0x0000000402007c0c */ /* 0x001fda000bf25270 */
[----:B------:R-:W-:Y:S05]  /*0ac0*/  @!P1 BRA `(.L_x_0) ;  /* 0x0000000400049947 */ /* 0x000fea0003800000 */
[----:B------:R-:W-:Y:S01]  /*0ad0*/  IMAD.MOV.U32 R9, RZ, RZ, R2 ;  /* 0x000000ffff097224 */ /* 0x000fe200078e0002 */
[----:B------:R-:W-:Y:S06]  /*0ae0*/  BRA `(.L_x_7) ;  /* 0xfffffff400b07947 */ /* 0x000fec000383ffff */
.L_x_1:
[----:B------:R-:W-:Y:S01]  /*0af0*/  UISETP.GE.U32.AND UP0, UPT, UR4, 0x4, UPT ;  /* 0x000000040400788c */ /* 0x000fe2000bf06070 */
[----:B------:R-:W-:Y:S01]  /*0b00*/  IMAD.MOV.U32 R2, RZ, RZ, 0x4e6e6b28 ;  /* 0x4e6e6b28ff027424 */ /* 0x000fe200078e00ff */
[----:B------:R-:W-:Y:S01]  /*0b10*/  MOV R6, 0xffffffff ;  /* 0xffffffff00067802 */ /* 0x000fe20000000f00 */
[----:B------:R-:W-:Y:S01]  /*0b20*/  IMAD.MOV.U32 R3, RZ, RZ, RZ ;  /* 0x000000ffff037224 */ /* 0x000fe200078e00ff */
[----:B------:R-:W-:-:S05]  /*0b30*/  ULOP3.LUT UR5, UR4, 0x3, URZ, 0xc0, !UPT ;  /* 0x0000000304057892 */ /* 0x000fca000f8ec0ff */
[----:B------:R-:W-:Y:S07]  /*0b40*/  BRA.U !UP0, `(.L_x_8) ;  /* 0x0000000108bc7547 */ /* 0x000fee000b800000 */
[----:B------:R-:W-:Y:S01]  /*0b50*/  ULOP3.LUT UR4, UR4, 0x7ffffffc, URZ, 0xc0, !UPT ;  /* 0x7ffffffc04047892 */ /* 0x000fe2000f8ec0ff */
[----:B------:R-:W-:Y:S01]  /*0b60*/  IMAD.MOV.U32 R2, RZ, RZ, 0x4e6e6b28 ;  /* 0x4e6e6b28ff027424 */ /* 0x000fe200078e00ff */
[----:B------:R-:W-:Y:S01]  /*0b70*/  MOV R6, 0xffffffff ;  /* 0xffffffff00067802 */ /* 0x000fe20000000f00 */
[----:B------:R-:W-:Y:S01]  /*0b80*/  IMAD.MOV.U32 R4, RZ, RZ, RZ ;  /* 0x000000ffff047224 */ /* 0x000fe200078e00ff */
[----:B------:R-:W-:Y:S02]  /*0b90*/  UISETP.GT.AND UP0, UPT, UR4, URZ, UPT ;  /* 0x000000ff0400728c */ /* 0x000fe4000bf04270 */
[----:B------:R-:W-:-:S07]  /*0ba0*/  IMAD.U32 R3, RZ, RZ, UR4 ;  /* 0x00000004ff037e24 */ /* 0x000fce000f8e00ff */
[----:B------:R-:W-:Y:S05]  /*0bb0*/  BRA.U !UP0, `(.L_x_9) ;  /* 0x0000000108887547 */ /* 0x000fea000b800000 */
[----:B------:R-:W-:Y:S02]  /*0bc0*/  IADD3 R5, PT, PT, R3, -R4, RZ ;  /* 0x8000000403057210 */ /* 0x000fe40007ffe0ff */
[----:B------:R-:W-:Y:S02]  /*0bd0*/  PLOP3.LUT P0, PT, PT, PT, PT, 0x80, 0x8 ;  /* 0x000000000008781c */ /* 0x000fe40003f0f070 */
[----:B------:R-:W-:-:S13]  /*0be0*/  ISETP.GT.AND P1, PT, R5, 0xc, PT ;  /* 0x0000000c0500780c */ /* 0x000fda0003f24270 */
[----:B------:R-:W-:Y:S05]  /*0bf0*/  @!P1 BRA `(.L_x_10) ;  /* 0x0000000000449947 */ /* 0x000fea0003800000 */
[----:B------:R-:W-:Y:S01]  /*0c00*/  PLOP3.LUT P0, PT, PT, PT, PT, 0x8, 0x80 ;  /* 0x000000000080781c */ /* 0x000fe20003f0e170 */
[----:B------:R-:W-:-:S12]  /*0c10*/  VIADD R5, R3, 0xfffffff4 ;  /* 0xfffffff403057836 */ /* 0x000fd80000000000 */
.L_x_11:
[----:B------:R-:W-:-:S04]  /*0c20*/  FSETP.GT.AND P2, PT, R2, RZ, PT ;  /* 0x000000ff0200720b */ /* 0x000fc80003f44000 */
[----:B------:R-:W-:Y:S02]  /*0c30*/  FSEL R2, R2, RZ, !P2 ;  /* 0x000000ff02027208 */ /* 0x000fe40005000000 */
[----:B------:R-:W-:Y:S02]  /*0c40*/  SEL R6, R4, R6, P2 ;  /* 0x0000000604067207 */ /* 0x000fe40001000000 */
[----:B------:R-:W-:-:S04]  /*0c50*/  FSETP.GT.AND P3, PT, R2, RZ, PT ;  /* 0x000000ff0200720b */ /* 0x000fc80003f64000 */
[----:B------:R-:W-:-:S04]  /*0c60*/  FSEL R2, R2, RZ, !P3 ;  /* 0x000000ff02027208 */ /* 0x000fc80005800000 */
[----:B------:R-:W-:-:S04]  /*0c70*/  FSETP.GT.AND P4, PT, R2, RZ, PT ;  /* 0x000000ff0200720b */ /* 0x000fc80003f84000 */
[----:B------:R-:W-:Y:S01]  /*0c80*/  FSEL R2, R2, RZ, !P4 ;  /* 0x000000ff02027208 */ /* 0x000fe20006000000 */
[----:B------:R-:W-:-:S03]  /*0c90*/  @P3 VIADD R6, R4, 0x4 ;  /* 0x0000000404063836 */ /* 0x000fc60000000000 */
[----:B------:R-:W-:-:S04]  /*0ca0*/  FSETP.GT.AND P1, PT, R2, RZ, PT ;  /* 0x000000ff0200720b */ /* 0x000fc80003f24000 */
[----:B------:R-:W-:Y:S02]  /*0cb0*/  FSEL R2, R2, RZ, !P1 ;  /* 0x000000ff02027208 */ /* 0x000fe40004800000 */
[----:B------:R-:W-:-:S07]  /*0cc0*/  @P4 IADD3 R6, PT, PT, R4, 0x8, RZ ;  /* 0x0000000804064810 */ /* 0x000fce0007ffe0ff */
[C---:B------:R-:W-:Y:S02]  /*0cd0*/  @P1 VIADD R6, R4.reuse, 0xc ;  /* 0x0000000c04061836 */ /* 0x040fe40000000000 */
[----:B------:R-:W-:-:S05]  /*0ce0*/  VIADD R4, R4, 0x10 ;  /* 0x0000001004047836 */ /* 0x000fca0000000000 */
[----:B------:R-:W-:-:S13]  /*0cf0*/  ISETP.GE.AND P2, PT, R4, R5, PT ;  /* 0x000000050400720c */ /* 0x000fda0003f46270 */
[----:B------:R-:W-:Y:S05]  /*0d00*/  @!P2 BRA `(.L_x_11) ;  /* 0xfffffffc00c4a947 */ /* 0x000fea000383ffff */
.L_x_10:
[----:B------:R-:W-:-:S04]  /*0d10*/  IADD3 R5, PT, PT, R3, -R4, RZ ;  /* 0x8000000403057210 */ /* 0x000fc80007ffe0ff */
[----:B------:R-:W-:-:S13]  /*0d20*/  ISETP.GT.AND P1, PT, R5, 0x4, PT ;  /* 0x000000040500780c */ /* 0x000fda0003f24270 */
[----:B------:R-:W-:Y:S05]  /*0d30*/  @!P1 BRA `(.L_x_12) ;  /* 0x0000000000209947 */ /* 0x000fea0003800000 */
[C---:B------:R-:W-:Y:S02]  /*0d40*/  FSETP.GT.AND P1, PT, R2.reuse, RZ, PT ;  /* 0x000000ff0200720b */ /* 0x040fe40003f24000 */
[----:B------:R-:W-:Y:S02]  /*0d50*/  PLOP3.LUT P0, PT, PT, PT, PT, 0x8, 0x80 ;  /* 0x000000000080781c */ /* 0x000fe40003f0e170 */
[----:B------:R-:W-:Y:S02]  /*0d60*/  FSEL R2, R2, RZ, !P1 ;  /* 0x000000ff02027208 */ /* 0x000fe40004800000 */
[----:B------:R-:W-:Y:S02]  /*0d70*/  SEL R6, R4, R6, P1 ;  /* 0x0000000604067207 */ /* 0x000fe40000800000 */
[----:B------:R-:W-:-:S04]  /*0d80*/  FSETP.GT.AND P2, PT, R2, RZ, PT ;  /* 0x000000ff0200720b */ /* 0x000fc80003f44000 */
[----:B------:R-:W-:-:S09]  /*0d90*/  FSEL R2, R2, RZ, !P2 ;  /* 0x000000ff02027208 */ /* 0x000fd20005000000 */
[C---:B------:R-:W-:Y:S01]  /*0da0*/  @P2 VIADD R6, R4.reuse, 0x4 ;  /* 0x0000000404062836 */ /* 0x040fe20000000000 */
[----:B------:R-:W-:-:S07]  /*0db0*/  IADD3 R4, PT, PT, R4, 0x8, RZ ;  /* 0x0000000804047810 */ /* 0x000fce0007ffe0ff */
.L_x_12:
[----:B------:R-:W-:-:S13]  /*0dc0*/  ISETP.NE.OR P0, PT, R4, R3, P0 ;  /* 0x000000030400720c */ /* 0x000fda0000705670 */
[----:B------:R-:W-:Y:S05]  /*0dd0*/  @!P0 BRA `(.L_x_8) ;  /* 0x0000000000188947 */ /* 0x000fea0003800000 */
.L_x_9:
[----:B------:R-:W-:-:S04]  /*0de0*/  FSETP.GT.AND P1, PT, R2, RZ, PT ;  /* 0x000000ff0200720b */ /* 0x000fc80003f24000 */
[C---:B------:R-:W-:Y:S01]  /*0df0*/  SEL R6, R4.reuse, R6, P1 ;  /* 0x0000000604067207 */ /* 0x040fe20000800000 */
[----:B------:R-:W-:Y:S01]  /*0e00*/  VIADD R4, R4, 0x4 ;  /* 0x0000000404047836 */ /* 0x000fe20000000000 */
[----:B------:R-:W-:-:S04]  /*0e10*/  FSEL R2, R2, RZ, !P1 ;  /* 0x000000ff02027208 */ /* 0x000fc80004800000 */
[----:B------:R-:W-:-:S13]  /*0e20*/  ISETP.NE.AND P0, PT, R4, R3, PT ;  /* 0x000000030400720c */ /* 0x000fda0003f05270 */
[----:B------:R-:W-:Y:S05]  /*0e30*/  @P0 BRA `(.L_x_9) ;  /* 0xfffffffc00e80947 */ /* 0x000fea000383ffff */
.L_x_8:
[----:B------:R-:W-:-:S09]  /*0e40*/  UISETP.NE.AND UP0, UPT, UR5, URZ, UPT ;  /* 0x000000ff0500728c */ /* 0x000fd2000bf05270 */
[----:B------:R-:W-:Y:S05]  /*0e50*/  BRA.U !UP0, `(.L_x_0) ;  /* 0x0000000108207547 */ /* 0x000fea000b800000 */
[----:B------:R-:W-:-:S05]  /*0e60*/  UMOV UR4, URZ ;  /* 0x000000ff00047c82 */ /* 0x000fca0008000000 */
.L_x_13:
[----:B------:R-:W-:Y:S01]  /*0e70*/  UIADD3 UR4, UPT, UPT, UR4, 0x1, URZ ;  /* 0x0000000104047890 */ /* 0x000fe2000fffe0ff */
[----:B------:R-:W-:-:S03]  /*0e80*/  FSETP.GT.AND P0, PT, R2, RZ, PT ;  /* 0x000000ff0200720b */ /* 0x000fc60003f04000 */
[----:B------:R-:W-:Y:S01]  /*0e90*/  UISETP.NE.AND UP0, UPT, UR4, UR5, UPT ;  /* 0x000000050400728c */ /* 0x000fe2000bf05270 */
[C---:B------:R-:W-:Y:S02]  /*0ea0*/  SEL R6, R3.reuse, R6, P0 ;  /* 0x0000000603067207 */ /* 0x040fe40000000000 */
[----:B------:R-:W-:Y:S02]  /*0eb0*/  FSEL R2, R2, RZ, !P0 ;  /* 0x000000ff02027208 */ /* 0x000fe40004000000 */
[----:B------:R-:W-:-:S04]  /*0ec0*/  IADD3 R3, PT, PT, R3, 0x1, RZ ;  /* 0x0000000103037810 */ /* 0x000fc80007ffe0ff */
[----:B------:R-:W-:Y:S05]  /*0ed0*/  BRA.U UP0, `(.L_x_13) ;  /* 0xfffffffd00e47547 */ /* 0x000fea000b83ffff */
.L_x_0:
[----:B------:R-:W0:Y:S02]  /*0ee0*/  LDC.64 R2, c[0x0][0x3a0] ;  /* 0x0000e800ff027b82 */ /* 0x000e240000000a00 */
[----:B0-----:R-:W-:-:S05]  /*0ef0*/  IMAD.WIDE R2, R0, 0x4, R2 ;  /* 0x0000000400027825 */ /* 0x001fca00078e0202 */
[----:B------:R-:W-:Y:S01]  /*0f00*/  STG.E desc[UR12][R2.64], R6 ;  /* 0x0000000602007986 */ /* 0x000fe2000c10190c */
[----:B------:R-:W-:Y:S05]  /*0f10*/  EXIT ;  /* 0x000000000000794d */ /* 0x000fea0003800000 */
.L_x_14:
[----:B------:R-:W-:-:S00]  /*0f20*/  BRA `(.L_x_14) ;  /* 0xfffffffc00fc7947 */ /* 0x000fc0000383ffff */
[----:B------:R-:W-:-:S00]  /*0f30*/  NOP ;  /* 0x0000000000007918 */ /* 0x000fc00000000000 */
        /* <DEDUP_REMOVED lines=12> */
.L_x_15:


//--------------------- .nv.shared.reserved.0     --------------------------
	.section	.nv.shared.reserved.0,"aw",@nobits
	.weak		__nv_reservedSMEM_offset_0_alias
	.size		__nv_reservedSMEM_offset_0_alias, 0, 64
	.other		__nv_reservedSMEM_offset_0_alias,@"STO_CUDA_RESERVED_SHARED STV_DEFAULT"
__nv_reservedSMEM_offset_0_alias:
	.zero		0
	.zero		64


//--------------------- .nv.constant0._Z6KMeansiiiPfPiS0_ --------------------------
	.section	.nv.constant0._Z6KMeansiiiPfPiS0_,"a",@progbits
	.sectionflags	@""
	.align	4
.nv.constant0._Z6KMeansiiiPfPiS0_:
	.zero		936


//--------------------- SYMBOLS --------------------------

	.type		.nv.reservedSmem.offset0,@object
	.size		.nv.reservedSmem.offset0,0x4
